//
// Generated by NVIDIA NVVM Compiler
//
// Compiler Build ID: CL-36424714
// Cuda compilation tools, release 13.0, V13.0.88
// Based on NVVM 20.0.0
//

.version 9.0
.target sm_100
.address_size 64

	// .globl	_Z6tran_mPiS_i

.visible .entry _Z6tran_mPiS_i(
	.param .u64 .ptr .align 1 _Z6tran_mPiS_i_param_0,
	.param .u64 .ptr .align 1 _Z6tran_mPiS_i_param_1,
	.param .u32 _Z6tran_mPiS_i_param_2
)
{
	.reg .b32 	%r<13>;
	.reg .b64 	%rd<9>;

	ld.param.u64 	%rd1, [_Z6tran_mPiS_i_param_0];
	ld.param.u64 	%rd2, [_Z6tran_mPiS_i_param_1];
	ld.param.u32 	%r1, [_Z6tran_mPiS_i_param_2];
	cvta.to.global.u64 	%rd3, %rd2;
	cvta.to.global.u64 	%rd4, %rd1;
	mov.u32 	%r2, %tid.x;
	mov.u32 	%r3, %ntid.x;
	mov.u32 	%r4, %ctaid.x;
	mad.lo.s32 	%r5, %r3, %r4, %r2;
	mov.u32 	%r6, %tid.y;
	mov.u32 	%r7, %ntid.y;
	mov.u32 	%r8, %ctaid.y;
	mad.lo.s32 	%r9, %r7, %r8, %r6;
	mad.lo.s32 	%r10, %r1, %r5, %r9;
	mul.wide.s32 	%rd5, %r10, 4;
	add.s64 	%rd6, %rd4, %rd5;
	ld.global.u32 	%r11, [%rd6];
	mad.lo.s32 	%r12, %r1, %r9, %r5;
	mul.wide.s32 	%rd7, %r12, 4;
	add.s64 	%rd8, %rd3, %rd7;
	st.global.u32 	[%rd8], %r11;
	ret;

}


// ===== COMPILED SASS (sm_100) =====

	.target	sm_100

	.elftype	@"ET_EXEC"


//--------------------- .note.nv.tkinfo           --------------------------
	.section	.note.nv.tkinfo,"",@"SHT_NOTE"
	.sectionflags	@"SHF_NOTE_NV_TKINFO"
	.tkinfo
        /*0018*/ 	.word	0x00000002
        /*0030*/ 	.string	""
        /*0030*/ 	.string	"ptxas"
        /*0030*/ 	.string	"Cuda compilation tools, release 13.0, V13.0.88"
        /*0030*/ 	.string	"Build cuda_13.0.r13.0/compiler.36424714_0"
        /*0030*/ 	.string	"-arch sm_100 -m 64 "



//--------------------- .note.nv.cuinfo           --------------------------
	.section	.note.nv.cuinfo,"",@"SHT_NOTE"
	.sectionflags	@"SHF_NOTE_NV_CUINFO"
        /*0018*/ 	.short	0x0002
        /*001a*/ 	.short	0x0064
        /*001c*/ 	.short	0x0082
	.zero		2


//--------------------- .nv.info                  --------------------------
	.section	.nv.info,"",@"SHT_CUDA_INFO"
	.align	4


	//----- nvinfo : EIATTR_REGCOUNT
	.align		4
        /*0000*/ 	.byte	0x04, 0x2f
        /*0002*/ 	.short	(.L_1 - .L_0)
	.align		4
.L_0:
        /*0004*/ 	.word	index@(_Z6tran_mPiS_i)
        /*0008*/ 	.word	0x0000000a


	//----- nvinfo : EIATTR_FRAME_SIZE
	.align		4
.L_1:
        /*000c*/ 	.byte	0x04, 0x11
        /*000e*/ 	.short	(.L_3 - .L_2)
	.align		4
.L_2:
        /*0010*/ 	.word	index@(_Z6tran_mPiS_i)
        /*0014*/ 	.word	0x00000000


	//----- nvinfo : EIATTR_MIN_STACK_SIZE
	.align		4
.L_3:
        /*0018*/ 	.byte	0x04, 0x12
        /*001a*/ 	.short	(.L_5 - .L_4)
	.align		4
.L_4:
        /*001c*/ 	.word	index@(_Z6tran_mPiS_i)
        /*0020*/ 	.word	0x00000000
.L_5:


//--------------------- .nv.compat                --------------------------
	.section	.nv.compat,"",@"SHT_CUDA_COMPAT_INFO"
	.align	4
        /*0000*/ 	.byte	0x02, 0x09, 0x00, 0x00, 0x02, 0x02, 0x01, 0x00, 0x02, 0x05, 0x05, 0x00, 0x03, 0x07, 0x01, 0x01
        /*0010*/ 	.byte	0x02, 0x03, 0x00, 0x00, 0x02, 0x06, 0x01, 0x00, 0x04, 0x0b, 0x08, 0x00, 0x09, 0x00, 0x00, 0x00
        /*0020*/ 	.byte	0x00, 0x00, 0x00, 0x00


//--------------------- .nv.info._Z6tran_mPiS_i   --------------------------
	.section	.nv.info._Z6tran_mPiS_i,"",@"SHT_CUDA_INFO"
	.sectionflags	@""
	.align	4


	//----- nvinfo : EIATTR_CUDA_API_VERSION
	.align		4
        /*0000*/ 	.byte	0x04, 0x37
        /*0002*/ 	.short	(.L_7 - .L_6)
.L_6:
        /*0004*/ 	.word	0x00000082


	//----- nvinfo : EIATTR_KPARAM_INFO
	.align		4
.L_7:
        /*0008*/ 	.byte	0x04, 0x17
        /*000a*/ 	.short	(.L_9 - .L_8)
.L_8:
        /*000c*/ 	.word	0x00000000
        /*0010*/ 	.short	0x0002
        /*0012*/ 	.short	0x0010
        /*0014*/ 	.byte	0x00, 0xf0, 0x11, 0x00


	//----- nvinfo : EIATTR_KPARAM_INFO
	.align		4
.L_9:
        /*0018*/ 	.byte	0x04, 0x17
        /*001a*/ 	.short	(.L_11 - .L_10)
.L_10:
        /*001c*/ 	.word	0x00000000
        /*0020*/ 	.short	0x0001
        /*0022*/ 	.short	0x0008
        /*0024*/ 	.byte	0x00, 0xf5, 0x21, 0x00


	//----- nvinfo : EIATTR_KPARAM_INFO
	.align		4
.L_11:
        /*0028*/ 	.byte	0x04, 0x17
        /*002a*/ 	.short	(.L_13 - .L_12)
.L_12:
        /*002c*/ 	.word	0x00000000
        /*0030*/ 	.short	0x0000
        /*0032*/ 	.short	0x0000
        /*0034*/ 	.byte	0x00, 0xf5, 0x21, 0x00


	//----- nvinfo : EIATTR_SPARSE_MMA_MASK
	.align		4
.L_13:
        /*0038*/ 	.byte	0x03, 0x50
        /*003a*/ 	.short	0x0000


	//----- nvinfo : EIATTR_MAXREG_COUNT
	.align		4
        /*003c*/ 	.byte	0x03, 0x1b
        /*003e*/ 	.short	0x00ff


	//----- nvinfo : EIATTR_MERCURY_ISA_VERSION
	.align		4
        /*0040*/ 	.byte	0x03, 0x5f
        /*0042*/ 	.short	0x0101


	//----- nvinfo : EIATTR_VRC_CTA_INIT_COUNT
	.align		4
        /*0044*/ 	.byte	0x02, 0x4a
	.zero		1
	.zero		1


	//----- nvinfo : EIATTR_EXIT_INSTR_OFFSETS
	.align		4
        /*0048*/ 	.byte	0x04, 0x1c
        /*004a*/ 	.short	(.L_15 - .L_14)


	//   ....[0]....
.L_14:
        /*004c*/ 	.word	0x00000130


	//----- nvinfo : EIATTR_CBANK_PARAM_SIZE
	.align		4
.L_15:
        /*0050*/ 	.byte	0x03, 0x19
        /*0052*/ 	.short	0x0014


	//----- nvinfo : EIATTR_PARAM_CBANK
	.align		4
        /*0054*/ 	.byte	0x04, 0x0a
        /*0056*/ 	.short	(.L_17 - .L_16)
	.align		4
.L_16:
        /*0058*/ 	.word	index@(.nv.constant0._Z6tran_mPiS_i)
        /*005c*/ 	.short	0x0380
        /*005e*/ 	.short	0x0014


	//----- nvinfo : EIATTR_SW_WAR
	.align		4
.L_17:
        /*0060*/ 	.byte	0x04, 0x36
        /*0062*/ 	.short	(.L_19 - .L_18)
.L_18:
        /*0064*/ 	.word	0x00000008
.L_19:


//--------------------- .nv.callgraph             --------------------------
	.section	.nv.callgraph,"",@"SHT_CUDA_CALLGRAPH"
	.align	4
	.sectionentsize	8
	.align		4
        /*0000*/ 	.word	0x00000000
	.align		4
        /*0004*/ 	.word	0xffffffff
	.align		4
        /*0008*/ 	.word	0x00000000
	.align		4
        /*000c*/ 	.word	0xfffffffe
	.align		4
        /*0010*/ 	.word	0x00000000
	.align		4
        /*0014*/ 	.word	0xfffffffd
	.align		4
        /*0018*/ 	.word	0x00000000
	.align		4
        /*001c*/ 	.word	0xfffffffc


//--------------------- .text._Z6tran_mPiS_i      --------------------------
	.section	.text._Z6tran_mPiS_i,"ax",@progbits
	.align	128
        .global         _Z6tran_mPiS_i
        .type           _Z6tran_mPiS_i,@function
        .size           _Z6tran_mPiS_i,(.L_x_1 - _Z6tran_mPiS_i)
        .other          _Z6tran_mPiS_i,@"STO_CUDA_ENTRY STV_DEFAULT"
_Z6tran_mPiS_i:
.text._Z6tran_mPiS_i:
[----:B------:R-:W-:Y:S01]  /*0000*/  LDC R1, c[0x0][0x37c] ;  /* 0x0000df00ff017b82 */ /* 0x000fe20000000800 */
[----:B------:R-:W0:Y:S01]  /*0010*/  S2R R0, SR_TID.X ;  /* 0x0000000000007919 */ /* 0x000e220000002100 */
[----:B------:R-:W0:Y:S06]  /*0020*/  LDCU UR6, c[0x0][0x360] ;  /* 0x00006c00ff0677ac */ /* 0x000e2c0008000800 */
[----:B------:R-:W1:Y:S01]  /*0030*/  LDC.64 R2, c[0x0][0x380] ;  /* 0x0000e000ff027b82 */ /* 0x000e620000000a00 */
[----:B------:R-:W0:Y:S01]  /*0040*/  S2R R5, SR_CTAID.X ;  /* 0x0000000000057919 */ /* 0x000e220000002500 */
[----:B------:R-:W2:Y:S01]  /*0050*/  LDCU UR7, c[0x0][0x364] ;  /* 0x00006c80ff0777ac */ /* 0x000ea20008000800 */
[----:B------:R-:W2:Y:S01]  /*0060*/  S2R R7, SR_TID.Y ;  /* 0x0000000000077919 */ /* 0x000ea20000002200 */
[----:B------:R-:W3:Y:S01]  /*0070*/  LDCU UR8, c[0x0][0x390] ;  /* 0x00007200ff0877ac */ /* 0x000ee20008000800 */
[----:B------:R-:W2:Y:S01]  /*0080*/  S2R R4, SR_CTAID.Y ;  /* 0x0000000000047919 */ /* 0x000ea20000002600 */
[----:B------:R-:W4:Y:S01]  /*0090*/  LDCU.64 UR4, c[0x0][0x358] ;  /* 0x00006b00ff0477ac */ /* 0x000f220008000a00 */
[----:B0-----:R-:W-:-:S02]  /*00a0*/  IMAD R0, R5, UR6, R0 ;  /* 0x0000000605007c24 */ /* 0x001fc4000f8e0200 */
[----:B--2---:R-:W-:-:S04]  /*00b0*/  IMAD R7, R4, UR7, R7 ;  /* 0x0000000704077c24 */ /* 0x004fc8000f8e0207 */
[----:B---3--:R-:W-:-:S04]  /*00c0*/  IMAD R5, R0, UR8, R7 ;  /* 0x0000000800057c24 */ /* 0x008fc8000f8e0207 */
[----:B-1----:R-:W-:Y:S02]  /*00d0*/  IMAD.WIDE R2, R5, 0x4, R2 ;  /* 0x0000000405027825 */ /* 0x002fe400078e0202 */
[----:B------:R-:W0:Y:S04]  /*00e0*/  LDC.64 R4, c[0x0][0x388] ;  /* 0x0000e200ff047b82 */ /* 0x000e280000000a00 */
[----:B----4-:R-:W2:Y:S01]  /*00f0*/  LDG.E R3, desc[UR4][R2.64] ;  /* 0x0000000402037981 */ /* 0x010ea2000c1e1900 */
[----:B------:R-:W-:-:S04]  /*0100*/  IMAD R7, R7, UR8, R0 ;  /* 0x0000000807077c24 */ /* 0x000fc8000f8e0200 */
[----:B0-----:R-:W-:-:S05]  /*0110*/  IMAD.WIDE R4, R7, 0x4, R4 ;  /* 0x0000000407047825 */ /* 0x001fca00078e0204 */
[----:B--2---:R-:W-:Y:S01]  /*0120*/  STG.E desc[UR4][R4.64], R3 ;  /* 0x0000000304007986 */ /* 0x004fe2000c101904 */
[----:B------:R-:W-:Y:S05]  /*0130*/  EXIT ;  /* 0x000000000000794d */ /* 0x000fea0003800000 */
.L_x_0:
[----:B------:R-:W-:-:S00]  /*0140*/  BRA `(.L_x_0) ;  /* 0xfffffffc00fc7947 */ /* 0x000fc0000383ffff */
[----:B------:R-:W-:-:S00]  /*0150*/  NOP ;  /* 0x0000000000007918 */ /* 0x000fc00000000000 */
        /* <DEDUP_REMOVED lines=10> */
.L_x_1:


//--------------------- .nv.shared.reserved.0     --------------------------
	.section	.nv.shared.reserved.0,"aw",@nobits
	.weak		__nv_reservedSMEM_offset_0_alias
	.size		__nv_reservedSMEM_offset_0_alias, 0, 64
	.other		__nv_reservedSMEM_offset_0_alias,@"STO_CUDA_RESERVED_SHARED STV_DEFAULT"
__nv_reservedSMEM_offset_0_alias:
	.zero		0
	.zero		64


//--------------------- .nv.constant0._Z6tran_mPiS_i --------------------------
	.section	.nv.constant0._Z6tran_mPiS_i,"a",@progbits
	.sectionflags	@""
	.align	4
.nv.constant0._Z6tran_mPiS_i:
	.zero		916


//--------------------- SYMBOLS --------------------------

	.type		.nv.reservedSmem.offset0,@object
	.size		.nv.reservedSmem.offset0,0x4
